//
// Generated by NVIDIA NVVM Compiler
//
// Compiler Build ID: CL-36424714
// Cuda compilation tools, release 13.0, V13.0.88
// Based on NVVM 20.0.0
//

.version 9.0
.target sm_100
.address_size 64

	// .globl	_Z9mm_kernelPfS_S_
.extern .func  (.param .b32 func_retval0) vprintf
(
	.param .b64 vprintf_param_0,
	.param .b64 vprintf_param_1
)
;
.global .align 1 .b8 $str[9] = {37, 100, 32, 37, 100, 32, 37, 100};

.visible .entry _Z9mm_kernelPfS_S_(
	.param .u64 .ptr .align 1 _Z9mm_kernelPfS_S__param_0,
	.param .u64 .ptr .align 1 _Z9mm_kernelPfS_S__param_1,
	.param .u64 .ptr .align 1 _Z9mm_kernelPfS_S__param_2
)
{
	.local .align 16 .b8 	__local_depot0[16];
	.reg .b64 	%SP;
	.reg .b64 	%SPL;
	.reg .pred 	%p<4>;
	.reg .b32 	%r<13>;
	.reg .b32 	%f<29>;
	.reg .b64 	%rd<17>;
	.reg .b64 	%fd<2>;

	mov.u64 	%SPL, __local_depot0;
	cvta.local.u64 	%SP, %SPL;
	ld.param.u64 	%rd1, [_Z9mm_kernelPfS_S__param_0];
	ld.param.u64 	%rd2, [_Z9mm_kernelPfS_S__param_1];
	ld.param.u64 	%rd3, [_Z9mm_kernelPfS_S__param_2];
	mov.u32 	%r3, %ctaid.x;
	mov.u32 	%r4, %ntid.x;
	mov.u32 	%r5, %tid.x;
	mad.lo.s32 	%r1, %r3, %r4, %r5;
	mov.u32 	%r6, %ctaid.y;
	mov.u32 	%r7, %ntid.y;
	mov.u32 	%r8, %tid.y;
	mad.lo.s32 	%r2, %r6, %r7, %r8;
	setp.gt.u32 	%p1, %r2, 8;
	setp.gt.s32 	%p2, %r1, 8;
	or.pred  	%p3, %p1, %p2;
	@%p3 bra 	$L__BB0_2;
	add.u64 	%rd4, %SP, 0;
	add.u64 	%rd5, %SPL, 0;
	cvta.to.global.u64 	%rd6, %rd3;
	cvta.to.global.u64 	%rd7, %rd1;
	cvta.to.global.u64 	%rd8, %rd2;
	mul.lo.s32 	%r9, %r2, 9;
	add.s32 	%r10, %r9, %r1;
	mul.wide.s32 	%rd9, %r10, 4;
	add.s64 	%rd10, %rd6, %rd9;
	ld.global.f32 	%f1, [%rd10];
	mul.wide.u32 	%rd11, %r9, 4;
	add.s64 	%rd12, %rd7, %rd11;
	ld.global.f32 	%f2, [%rd12];
	mul.wide.s32 	%rd13, %r1, 4;
	add.s64 	%rd14, %rd8, %rd13;
	ld.global.f32 	%f3, [%rd14];
	fma.rn.f32 	%f4, %f2, %f3, %f1;
	st.global.f32 	[%rd10], %f4;
	ld.global.f32 	%f5, [%rd12+4];
	ld.global.f32 	%f6, [%rd14+36];
	fma.rn.f32 	%f7, %f5, %f6, %f4;
	st.global.f32 	[%rd10], %f7;
	ld.global.f32 	%f8, [%rd12+8];
	ld.global.f32 	%f9, [%rd14+72];
	fma.rn.f32 	%f10, %f8, %f9, %f7;
	st.global.f32 	[%rd10], %f10;
	ld.global.f32 	%f11, [%rd12+12];
	ld.global.f32 	%f12, [%rd14+108];
	fma.rn.f32 	%f13, %f11, %f12, %f10;
	st.global.f32 	[%rd10], %f13;
	ld.global.f32 	%f14, [%rd12+16];
	ld.global.f32 	%f15, [%rd14+144];
	fma.rn.f32 	%f16, %f14, %f15, %f13;
	st.global.f32 	[%rd10], %f16;
	ld.global.f32 	%f17, [%rd12+20];
	ld.global.f32 	%f18, [%rd14+180];
	fma.rn.f32 	%f19, %f17, %f18, %f16;
	st.global.f32 	[%rd10], %f19;
	ld.global.f32 	%f20, [%rd12+24];
	ld.global.f32 	%f21, [%rd14+216];
	fma.rn.f32 	%f22, %f20, %f21, %f19;
	st.global.f32 	[%rd10], %f22;
	ld.global.f32 	%f23, [%rd12+28];
	ld.global.f32 	%f24, [%rd14+252];
	fma.rn.f32 	%f25, %f23, %f24, %f22;
	st.global.f32 	[%rd10], %f25;
	ld.global.f32 	%f26, [%rd12+32];
	ld.global.f32 	%f27, [%rd14+288];
	fma.rn.f32 	%f28, %f26, %f27, %f25;
	st.global.f32 	[%rd10], %f28;
	cvt.f64.f32 	%fd1, %f28;
	st.local.v2.u32 	[%rd5], {%r2, %r1};
	st.local.f64 	[%rd5+8], %fd1;
	mov.u64 	%rd15, $str;
	cvta.global.u64 	%rd16, %rd15;
	{ // callseq 0, 0
	.param .b64 param0;
	st.param.b64 	[param0], %rd16;
	.param .b64 param1;
	st.param.b64 	[param1], %rd4;
	.param .b32 retval0;
	call.uni (retval0), 
	vprintf, 
	(
	param0, 
	param1
	);
	ld.param.b32 	%r11, [retval0];
	} // callseq 0
$L__BB0_2:
	ret;

}


// ===== COMPILED SASS (sm_100) =====

	.target	sm_100

	.elftype	@"ET_EXEC"


//--------------------- .note.nv.tkinfo           --------------------------
	.section	.note.nv.tkinfo,"",@"SHT_NOTE"
	.sectionflags	@"SHF_NOTE_NV_TKINFO"
	.tkinfo
        /*0018*/ 	.word	0x00000002
        /*0030*/ 	.string	""
        /*0030*/ 	.string	"ptxas"
        /*0030*/ 	.string	"Cuda compilation tools, release 13.0, V13.0.88"
        /*0030*/ 	.string	"Build cuda_13.0.r13.0/compiler.36424714_0"
        /*0030*/ 	.string	"-arch sm_100 -m 64 "



//--------------------- .note.nv.cuinfo           --------------------------
	.section	.note.nv.cuinfo,"",@"SHT_NOTE"
	.sectionflags	@"SHF_NOTE_NV_CUINFO"
        /*0018*/ 	.short	0x0002
        /*001a*/ 	.short	0x0064
        /*001c*/ 	.short	0x0082
	.zero		2


//--------------------- .nv.info                  --------------------------
	.section	.nv.info,"",@"SHT_CUDA_INFO"
	.align	4


	//----- nvinfo : EIATTR_REGCOUNT
	.align		4
        /*0000*/ 	.byte	0x04, 0x2f
        /*0002*/ 	.short	(.L_2 - .L_1)
	.align		4
.L_1:
        /*0004*/ 	.word	index@(_Z9mm_kernelPfS_S_)
        /*0008*/ 	.word	0x00000018


	//----- nvinfo : EIATTR_FRAME_SIZE
	.align		4
.L_2:
        /*000c*/ 	.byte	0x04, 0x11
        /*000e*/ 	.short	(.L_4 - .L_3)
	.align		4
.L_3:
        /*0010*/ 	.word	index@(_Z9mm_kernelPfS_S_)
        /*0014*/ 	.word	0x00000010


	//----- nvinfo : EIATTR_MIN_STACK_SIZE
	.align		4
.L_4:
        /*0018*/ 	.byte	0x04, 0x12
        /*001a*/ 	.short	(.L_6 - .L_5)
	.align		4
.L_5:
        /*001c*/ 	.word	index@(_Z9mm_kernelPfS_S_)
        /*0020*/ 	.word	0x00000010
.L_6:


//--------------------- .nv.compat                --------------------------
	.section	.nv.compat,"",@"SHT_CUDA_COMPAT_INFO"
	.align	4
        /*0000*/ 	.byte	0x02, 0x09, 0x00, 0x00, 0x02, 0x02, 0x01, 0x00, 0x02, 0x05, 0x05, 0x00, 0x03, 0x07, 0x01, 0x01
        /*0010*/ 	.byte	0x02, 0x03, 0x00, 0x00, 0x02, 0x06, 0x01, 0x00, 0x04, 0x0b, 0x08, 0x00, 0x09, 0x00, 0x00, 0x00
        /*0020*/ 	.byte	0x00, 0x00, 0x00, 0x00


//--------------------- .nv.info._Z9mm_kernelPfS_S_ --------------------------
	.section	.nv.info._Z9mm_kernelPfS_S_,"",@"SHT_CUDA_INFO"
	.sectionflags	@""
	.align	4


	//----- nvinfo : EIATTR_CUDA_API_VERSION
	.align		4
        /*0000*/ 	.byte	0x04, 0x37
        /*0002*/ 	.short	(.L_8 - .L_7)
.L_7:
        /*0004*/ 	.word	0x00000082


	//----- nvinfo : EIATTR_KPARAM_INFO
	.align		4
.L_8:
        /*0008*/ 	.byte	0x04, 0x17
        /*000a*/ 	.short	(.L_10 - .L_9)
.L_9:
        /*000c*/ 	.word	0x00000000
        /*0010*/ 	.short	0x0002
        /*0012*/ 	.short	0x0010
        /*0014*/ 	.byte	0x00, 0xf5, 0x21, 0x00


	//----- nvinfo : EIATTR_KPARAM_INFO
	.align		4
.L_10:
        /*0018*/ 	.byte	0x04, 0x17
        /*001a*/ 	.short	(.L_12 - .L_11)
.L_11:
        /*001c*/ 	.word	0x00000000
        /*0020*/ 	.short	0x0001
        /*0022*/ 	.short	0x0008
        /*0024*/ 	.byte	0x00, 0xf5, 0x21, 0x00


	//----- nvinfo : EIATTR_KPARAM_INFO
	.align		4
.L_12:
        /*0028*/ 	.byte	0x04, 0x17
        /*002a*/ 	.short	(.L_14 - .L_13)
.L_13:
        /*002c*/ 	.word	0x00000000
        /*0030*/ 	.short	0x0000
        /*0032*/ 	.short	0x0000
        /*0034*/ 	.byte	0x00, 0xf5, 0x21, 0x00


	//----- nvinfo : EIATTR_SPARSE_MMA_MASK
	.align		4
.L_14:
        /*0038*/ 	.byte	0x03, 0x50
        /*003a*/ 	.short	0x0000


	//----- nvinfo : EIATTR_MAXREG_COUNT
	.align		4
        /*003c*/ 	.byte	0x03, 0x1b
        /*003e*/ 	.short	0x00ff


	//----- nvinfo : EIATTR_EXTERNS
	.align		4
        /*0040*/ 	.byte	0x04, 0x0f
        /*0042*/ 	.short	(.L_16 - .L_15)


	//   ....[0]....
	.align		4
.L_15:
        /*0044*/ 	.word	index@(vprintf)


	//----- nvinfo : EIATTR_MERCURY_ISA_VERSION
	.align		4
.L_16:
        /*0048*/ 	.byte	0x03, 0x5f
        /*004a*/ 	.short	0x0101


	//----- nvinfo : EIATTR_VRC_CTA_INIT_COUNT
	.align		4
        /*004c*/ 	.byte	0x02, 0x4a
	.zero		1
	.zero		1


	//----- nvinfo : EIATTR_SYSCALL_OFFSETS
	.align		4
        /*0050*/ 	.byte	0x04, 0x46
        /*0052*/ 	.short	(.L_18 - .L_17)


	//   ....[0]....
.L_17:
        /*0054*/ 	.word	0x00000480


	//----- nvinfo : EIATTR_EXIT_INSTR_OFFSETS
	.align		4
.L_18:
        /*0058*/ 	.byte	0x04, 0x1c
        /*005a*/ 	.short	(.L_20 - .L_19)


	//   ....[0]....
.L_19:
        /*005c*/ 	.word	0x00000100


	//   ....[1]....
        /*0060*/ 	.word	0x00000490


	//----- nvinfo : EIATTR_CRS_STACK_SIZE
	.align		4
.L_20:
        /*0064*/ 	.byte	0x04, 0x1e
        /*0066*/ 	.short	(.L_22 - .L_21)
.L_21:
        /*0068*/ 	.word	0x00000000


	//----- nvinfo : EIATTR_CBANK_PARAM_SIZE
	.align		4
.L_22:
        /*006c*/ 	.byte	0x03, 0x19
        /*006e*/ 	.short	0x0018


	//----- nvinfo : EIATTR_PARAM_CBANK
	.align		4
        /*0070*/ 	.byte	0x04, 0x0a
        /*0072*/ 	.short	(.L_24 - .L_23)
	.align		4
.L_23:
        /*0074*/ 	.word	index@(.nv.constant0._Z9mm_kernelPfS_S_)
        /*0078*/ 	.short	0x0380
        /*007a*/ 	.short	0x0018


	//----- nvinfo : EIATTR_SW_WAR
	.align		4
.L_24:
        /*007c*/ 	.byte	0x04, 0x36
        /*007e*/ 	.short	(.L_26 - .L_25)
.L_25:
        /*0080*/ 	.word	0x00000008
.L_26:


//--------------------- .nv.callgraph             --------------------------
	.section	.nv.callgraph,"",@"SHT_CUDA_CALLGRAPH"
	.align	4
	.sectionentsize	8
	.align		4
        /*0000*/ 	.word	0x00000000
	.align		4
        /*0004*/ 	.word	0xffffffff
	.align		4
        /*0008*/ 	.word	index@(_Z9mm_kernelPfS_S_)
	.align		4
        /*000c*/ 	.word	index@(vprintf)
	.align		4
        /*0010*/ 	.word	0x00000000
	.align		4
        /*0014*/ 	.word	0xfffffffe
	.align		4
        /*0018*/ 	.word	0x00000000
	.align		4
        /*001c*/ 	.word	0xfffffffd
	.align		4
        /*0020*/ 	.word	0x00000000
	.align		4
        /*0024*/ 	.word	0xfffffffc


//--------------------- .nv.constant4             --------------------------
	.section	.nv.constant4,"a",@progbits
	.align	8
	.align		8
.nv.constant4:
        /*0000*/ 	.dword	vprintf
	.align		8
        /*0008*/ 	.dword	$str


//--------------------- .text._Z9mm_kernelPfS_S_  --------------------------
	.section	.text._Z9mm_kernelPfS_S_,"ax",@progbits
	.align	128
        .global         _Z9mm_kernelPfS_S_
        .type           _Z9mm_kernelPfS_S_,@function
        .size           _Z9mm_kernelPfS_S_,(.L_x_2 - _Z9mm_kernelPfS_S_)
        .other          _Z9mm_kernelPfS_S_,@"STO_CUDA_ENTRY STV_DEFAULT"
_Z9mm_kernelPfS_S_:
.text._Z9mm_kernelPfS_S_:
[----:B------:R-:W0:Y:S01]  /*0000*/  LDC R1, c[0x0][0x37c] ;  /* 0x0000df00ff017b82 */ /* 0x000e220000000800 */
[----:B------:R-:W1:Y:S01]  /*0010*/  S2R R0, SR_TID.X ;  /* 0x0000000000007919 */ /* 0x000e620000002100 */
[----:B------:R-:W2:Y:S06]  /*0020*/  LDCU UR5, c[0x0][0x2fc] ;  /* 0x00005f80ff0577ac */ /* 0x000eac0008000800 */
[----:B------:R-:W1:Y:S01]  /*0030*/  S2UR UR6, SR_CTAID.X ;  /* 0x00000000000679c3 */ /* 0x000e620000002500 */
[----:B0-----:R-:W-:Y:S01]  /*0040*/  IADD3 R1, PT, PT, R1, -0x10, RZ ;  /* 0xfffffff001017810 */ /* 0x001fe20007ffe0ff */
[----:B------:R-:W0:Y:S01]  /*0050*/  S2R R5, SR_TID.Y ;  /* 0x0000000000057919 */ /* 0x000e220000002200 */
[----:B------:R-:W3:Y:S05]  /*0060*/  LDCU UR4, c[0x0][0x2f8] ;  /* 0x00005f00ff0477ac */ /* 0x000eea0008000800 */
[----:B------:R-:W1:Y:S08]  /*0070*/  LDC R3, c[0x0][0x360] ;  /* 0x0000d800ff037b82 */ /* 0x000e700000000800 */
[----:B------:R-:W0:Y:S01]  /*0080*/  S2UR UR7, SR_CTAID.Y ;  /* 0x00000000000779c3 */ /* 0x000e220000002600 */
[----:B---3--:R-:W-:-:S07]  /*0090*/  IADD3 R6, P1, PT, R1, UR4, RZ ;  /* 0x0000000401067c10 */ /* 0x008fce000ff3e0ff */
[----:B------:R-:W0:Y:S01]  /*00a0*/  LDC R2, c[0x0][0x364] ;  /* 0x0000d900ff027b82 */ /* 0x000e220000000800 */
[----:B--2---:R-:W-:Y:S01]  /*00b0*/  IADD3.X R7, PT, PT, RZ, UR5, RZ, P1, !PT ;  /* 0x00000005ff077c10 */ /* 0x004fe20008ffe4ff */
[----:B-1----:R-:W-:-:S05]  /*00c0*/  IMAD R3, R3, UR6, R0 ;  /* 0x0000000603037c24 */ /* 0x002fca000f8e0200 */
[----:B------:R-:W-:Y:S01]  /*00d0*/  ISETP.GT.AND P0, PT, R3, 0x8, PT ;  /* 0x000000080300780c */ /* 0x000fe20003f04270 */
[----:B0-----:R-:W-:-:S05]  /*00e0*/  IMAD R2, R2, UR7, R5 ;  /* 0x0000000702027c24 */ /* 0x001fca000f8e0205 */
[----:B------:R-:W-:-:S13]  /*00f0*/  ISETP.GT.U32.OR P0, PT, R2, 0x8, P0 ;  /* 0x000000080200780c */ /* 0x000fda0000704470 */
[----:B------:R-:W-:Y:S05]  /*0100*/  @P0 EXIT ;  /* 0x000000000000094d */ /* 0x000fea0003800000 */
[----:B------:R-:W0:Y:S01]  /*0110*/  LDC.64 R8, c[0x0][0x388] ;  /* 0x0000e200ff087b82 */ /* 0x000e220000000a00 */
[----:B------:R-:W1:Y:S01]  /*0120*/  LDCU.64 UR4, c[0x0][0x358] ;  /* 0x00006b00ff0477ac */ /* 0x000e620008000a00 */
[----:B------:R-:W-:Y:S01]  /*0130*/  LEA R0, R2, R2, 0x3 ;  /* 0x0000000202007211 */ /* 0x000fe200078e18ff */
[----:B------:R-:W2:Y:S03]  /*0140*/  LDCU.64 UR6, c[0x4][0x8] ;  /* 0x01000100ff0677ac */ /* 0x000ea60008000a00 */
[C---:B------:R-:W-:Y:S02]  /*0150*/  IADD3 R5, PT, PT, R3.reuse, R0, RZ ;  /* 0x0000000003057210 */ /* 0x040fe40007ffe0ff */
[----:B------:R-:W3:Y:S08]  /*0160*/  LDC.64 R12, c[0x0][0x380] ;  /* 0x0000e000ff0c7b82 */ /* 0x000ef00000000a00 */
[----:B------:R-:W4:Y:S01]  /*0170*/  LDC.64 R10, c[0x0][0x390] ;  /* 0x0000e400ff0a7b82 */ /* 0x000f220000000a00 */
[----:B0-----:R-:W-:-:S05]  /*0180*/  IMAD.WIDE R8, R3, 0x4, R8 ;  /* 0x0000000403087825 */ /* 0x001fca00078e0208 */
[----:B-1----:R-:W5:Y:S01]  /*0190*/  LDG.E R4, desc[UR4][R8.64] ;  /* 0x0000000408047981 */ /* 0x002f62000c1e1900 */
[----:B---3--:R-:W-:-:S04]  /*01a0*/  IMAD.WIDE.U32 R12, R0, 0x4, R12 ;  /* 0x00000004000c7825 */ /* 0x008fc800078e000c */
[----:B----4-:R-:W-:Y:S02]  /*01b0*/  IMAD.WIDE R10, R5, 0x4, R10 ;  /* 0x00000004050a7825 */ /* 0x010fe400078e020a */
[----:B------:R-:W5:Y:S04]  /*01c0*/  LDG.E R5, desc[UR4][R12.64] ;  /* 0x000000040c057981 */ /* 0x000f68000c1e1900 */
[----:B------:R-:W5:Y:S02]  /*01d0*/  LDG.E R0, desc[UR4][R10.64] ;  /* 0x000000040a007981 */ /* 0x000f64000c1e1900 */
[----:B-----5:R-:W-:-:S05]  /*01e0*/  FFMA R5, R5, R4, R0 ;  /* 0x0000000405057223 */ /* 0x020fca0000000000 */
[----:B------:R0:W-:Y:S04]  /*01f0*/  STG.E desc[UR4][R10.64], R5 ;  /* 0x000000050a007986 */ /* 0x0001e8000c101904 */
[----:B------:R-:W3:Y:S04]  /*0200*/  LDG.E R0, desc[UR4][R12.64+0x4] ;  /* 0x000004040c007981 */ /* 0x000ee8000c1e1900 */
[----:B------:R-:W3:Y:S02]  /*0210*/  LDG.E R4, desc[UR4][R8.64+0x24] ;  /* 0x0000240408047981 */ /* 0x000ee4000c1e1900 */
[----:B---3--:R-:W-:-:S05]  /*0220*/  FFMA R15, R0, R4, R5 ;  /* 0x00000004000f7223 */ /* 0x008fca0000000005 */
[----:B------:R1:W-:Y:S04]  /*0230*/  STG.E desc[UR4][R10.64], R15 ;  /* 0x0000000f0a007986 */ /* 0x0003e8000c101904 */
[----:B------:R-:W3:Y:S04]  /*0240*/  LDG.E R0, desc[UR4][R12.64+0x8] ;  /* 0x000008040c007981 */ /* 0x000ee8000c1e1900 */
[----:B------:R-:W3:Y:S02]  /*0250*/  LDG.E R4, desc[UR4][R8.64+0x48] ;  /* 0x0000480408047981 */ /* 0x000ee4000c1e1900 */
[----:B---3--:R-:W-:-:S05]  /*0260*/  FFMA R17, R0, R4, R15 ;  /* 0x0000000400117223 */ /* 0x008fca000000000f */
[----:B------:R3:W-:Y:S04]  /*0270*/  STG.E desc[UR4][R10.64], R17 ;  /* 0x000000110a007986 */ /* 0x0007e8000c101904 */
[----:B------:R-:W0:Y:S04]  /*0280*/  LDG.E R0, desc[UR4][R12.64+0xc] ;  /* 0x00000c040c007981 */ /* 0x000e28000c1e1900 */
[----:B------:R-:W0:Y:S02]  /*0290*/  LDG.E R4, desc[UR4][R8.64+0x6c] ;  /* 0x00006c0408047981 */ /* 0x000e24000c1e1900 */
[----:B0-----:R-:W-:-:S05]  /*02a0*/  FFMA R5, R0, R4, R17 ;  /* 0x0000000400057223 */ /* 0x001fca0000000011 */
[----:B------:R0:W-:Y:S04]  /*02b0*/  STG.E desc[UR4][R10.64], R5 ;  /* 0x000000050a007986 */ /* 0x0001e8000c101904 */
[----:B------:R-:W1:Y:S04]  /*02c0*/  LDG.E R0, desc[UR4][R12.64+0x10] ;  /* 0x000010040c007981 */ /* 0x000e68000c1e1900 */
[----:B------:R-:W1:Y:S02]  /*02d0*/  LDG.E R4, desc[UR4][R8.64+0x90] ;  /* 0x0000900408047981 */ /* 0x000e64000c1e1900 */
[----:B-1----:R-:W-:-:S05]  /*02e0*/  FFMA R15, R0, R4, R5 ;  /* 0x00000004000f7223 */ /* 0x002fca0000000005 */
[----:B------:R1:W-:Y:S04]  /*02f0*/  STG.E desc[UR4][R10.64], R15 ;  /* 0x0000000f0a007986 */ /* 0x0003e8000c101904 */
[----:B------:R-:W3:Y:S04]  /*0300*/  LDG.E R0, desc[UR4][R12.64+0x14] ;  /* 0x000014040c007981 */ /* 0x000ee8000c1e1900 */
[----:B------:R-:W3:Y:S02]  /*0310*/  LDG.E R4, desc[UR4][R8.64+0xb4] ;  /* 0x0000b40408047981 */ /* 0x000ee4000c1e1900 */
[----:B---3--:R-:W-:-:S05]  /*0320*/  FFMA R17, R0, R4, R15 ;  /* 0x0000000400117223 */ /* 0x008fca000000000f */
[----:B------:R-:W-:Y:S04]  /*0330*/  STG.E desc[UR4][R10.64], R17 ;  /* 0x000000110a007986 */ /* 0x000fe8000c101904 */
[----:B------:R-:W0:Y:S04]  /*0340*/  LDG.E R0, desc[UR4][R12.64+0x18] ;  /* 0x000018040c007981 */ /* 0x000e28000c1e1900 */
[----:B------:R-:W0:Y:S02]  /*0350*/  LDG.E R4, desc[UR4][R8.64+0xd8] ;  /* 0x0000d80408047981 */ /* 0x000e24000c1e1900 */
[----:B0-----:R-:W-:-:S05]  /*0360*/  FFMA R5, R0, R4, R17 ;  /* 0x0000000400057223 */ /* 0x001fca0000000011 */
[----:B------:R0:W-:Y:S04]  /*0370*/  STG.E desc[UR4][R10.64], R5 ;  /* 0x000000050a007986 */ /* 0x0001e8000c101904 */
[----:B------:R-:W3:Y:S04]  /*0380*/  LDG.E R0, desc[UR4][R12.64+0x1c] ;  /* 0x00001c040c007981 */ /* 0x000ee8000c1e1900 */
[----:B------:R-:W3:Y:S02]  /*0390*/  LDG.E R4, desc[UR4][R8.64+0xfc] ;  /* 0x0000fc0408047981 */ /* 0x000ee4000c1e1900 */
[----:B---3--:R-:W-:-:S05]  /*03a0*/  FFMA R21, R0, R4, R5 ;  /* 0x0000000400157223 */ /* 0x008fca0000000005 */
[----:B------:R3:W-:Y:S04]  /*03b0*/  STG.E desc[UR4][R10.64], R21 ;  /* 0x000000150a007986 */ /* 0x0007e8000c101904 */
[----:B------:R-:W4:Y:S04]  /*03c0*/  LDG.E R0, desc[UR4][R12.64+0x20] ;  /* 0x000020040c007981 */ /* 0x000f28000c1e1900 */
[----:B-1----:R-:W4:Y:S04]  /*03d0*/  LDG.E R15, desc[UR4][R8.64+0x120] ;  /* 0x00012004080f7981 */ /* 0x002f28000c1e1900 */
[----:B------:R3:W-:Y:S01]  /*03e0*/  STL.64 [R1], R2 ;  /* 0x0000000201007387 */ /* 0x0007e20000100a00 */
[----:B--2---:R-:W-:-:S02]  /*03f0*/  MOV R4, UR6 ;  /* 0x0000000600047c02 */ /* 0x004fc40008000f00 */
[----:B0-----:R-:W-:Y:S01]  /*0400*/  MOV R5, UR7 ;  /* 0x0000000700057c02 */ /* 0x001fe20008000f00 */
[----:B----4-:R-:W-:-:S04]  /*0410*/  FFMA R15, R0, R15, R21 ;  /* 0x0000000f000f7223 */ /* 0x010fc80000000015 */
[----:B------:R-:W0:Y:S01]  /*0420*/  F2F.F64.F32 R16, R15 ;  /* 0x0000000f00107310 */ /* 0x000e220000201800 */
[----:B------:R-:W-:Y:S01]  /*0430*/  MOV R0, 0x0 ;  /* 0x0000000000007802 */ /* 0x000fe20000000f00 */
[----:B------:R3:W-:Y:S03]  /*0440*/  STG.E desc[UR4][R10.64], R15 ;  /* 0x0000000f0a007986 */ /* 0x0007e6000c101904 */
[----:B------:R3:W1:Y:S01]  /*0450*/  LDC.64 R18, c[0x4][R0] ;  /* 0x0100000000127b82 */ /* 0x0006620000000a00 */
[----:B0-----:R3:W-:Y:S02]  /*0460*/  STL.64 [R1+0x8], R16 ;  /* 0x0000081001007387 */ /* 0x0017e40000100a00 */
[----:B---3--:R-:W-:-:S07]  /*0470*/  LEPC R20, `(.L_x_0) ;  /* 0x000000001014794e */ /* 0x008fce0000000000 */
[----:B-1----:R-:W-:Y:S05]  /*0480*/  CALL.ABS.NOINC R18 ;  /* 0x0000000012007343 */ /* 0x002fea0003c00000 */
.L_x_0:
[----:B------:R-:W-:Y:S05]  /*0490*/  EXIT ;  /* 0x000000000000794d */ /* 0x000fea0003800000 */
.L_x_1:
[----:B------:R-:W-:-:S00]  /*04a0*/  BRA `(.L_x_1) ;  /* 0xfffffffc00fc7947 */ /* 0x000fc0000383ffff */
[----:B------:R-:W-:-:S00]  /*04b0*/  NOP ;  /* 0x0000000000007918 */ /* 0x000fc00000000000 */
        /* <DEDUP_REMOVED lines=12> */
.L_x_2:


//--------------------- .nv.global.init           --------------------------
	.section	.nv.global.init,"aw",@progbits
.nv.global.init:
	.type		$str,@object
	.size		$str,(.L_0 - $str)
$str:
        /*0000*/ 	.byte	0x25, 0x64, 0x20, 0x25, 0x64, 0x20, 0x25, 0x64, 0x00
.L_0:


//--------------------- .nv.shared.reserved.0     --------------------------
	.section	.nv.shared.reserved.0,"aw",@nobits
	.weak		__nv_reservedSMEM_offset_0_alias
	.size		__nv_reservedSMEM_offset_0_alias, 0, 64
	.other		__nv_reservedSMEM_offset_0_alias,@"STO_CUDA_RESERVED_SHARED STV_DEFAULT"
__nv_reservedSMEM_offset_0_alias:
	.zero		0
	.zero		64


//--------------------- .nv.constant0._Z9mm_kernelPfS_S_ --------------------------
	.section	.nv.constant0._Z9mm_kernelPfS_S_,"a",@progbits
	.sectionflags	@""
	.align	4
.nv.constant0._Z9mm_kernelPfS_S_:
	.zero		920


//--------------------- SYMBOLS --------------------------

	.type		.nv.reservedSmem.offset0,@object
	.size		.nv.reservedSmem.offset0,0x4
	.type		vprintf,@function
